//
// Generated by NVIDIA NVVM Compiler
//
// Compiler Build ID: CL-36424714
// Cuda compilation tools, release 13.0, V13.0.88
// Based on NVVM 20.0.0
//

.version 9.0
.target sm_100
.address_size 64

	// .globl	_Z10matmul_colPiS_S_ii

.visible .entry _Z10matmul_colPiS_S_ii(
	.param .u64 .ptr .align 1 _Z10matmul_colPiS_S_ii_param_0,
	.param .u64 .ptr .align 1 _Z10matmul_colPiS_S_ii_param_1,
	.param .u64 .ptr .align 1 _Z10matmul_colPiS_S_ii_param_2,
	.param .u32 _Z10matmul_colPiS_S_ii_param_3,
	.param .u32 _Z10matmul_colPiS_S_ii_param_4
)
{
	.reg .pred 	%p<19>;
	.reg .b32 	%r<171>;
	.reg .b64 	%rd<95>;

	ld.param.u64 	%rd11, [_Z10matmul_colPiS_S_ii_param_0];
	ld.param.u64 	%rd12, [_Z10matmul_colPiS_S_ii_param_1];
	ld.param.u64 	%rd13, [_Z10matmul_colPiS_S_ii_param_2];
	ld.param.u32 	%r63, [_Z10matmul_colPiS_S_ii_param_3];
	ld.param.u32 	%r64, [_Z10matmul_colPiS_S_ii_param_4];
	cvta.to.global.u64 	%rd1, %rd12;
	cvta.to.global.u64 	%rd2, %rd11;
	cvta.to.global.u64 	%rd3, %rd13;
	mov.u32 	%r1, %tid.x;
	mov.u32 	%r2, %ntid.x;
	setp.lt.s32 	%p1, %r63, 1;
	@%p1 bra 	$L__BB0_26;
	setp.lt.s32 	%p2, %r64, 1;
	@%p2 bra 	$L__BB0_15;
	and.b32  	%r3, %r64, 7;
	add.s32 	%r4, %r3, -1;
	and.b32  	%r5, %r64, 3;
	and.b32  	%r6, %r64, 2147483640;
	and.b32  	%r7, %r64, 1;
	neg.s32 	%r8, %r6;
	add.s32 	%r9, %r1, %r2;
	shl.b32 	%r10, %r2, 3;
	shl.b32 	%r88, %r2, 1;
	add.s32 	%r11, %r1, %r88;
	mad.lo.s32 	%r12, %r2, 3, %r1;
	shl.b32 	%r89, %r2, 2;
	add.s32 	%r13, %r1, %r89;
	mad.lo.s32 	%r14, %r2, 5, %r1;
	mad.lo.s32 	%r15, %r2, 6, %r1;
	mad.lo.s32 	%r16, %r2, 7, %r1;
	mul.wide.u32 	%rd44, %r1, 4;
	add.s64 	%rd4, %rd1, %rd44;
	mul.wide.u32 	%rd5, %r2, 32;
	mov.b32 	%r147, 0;
$L__BB0_3:
	setp.lt.u32 	%p11, %r64, 8;
	mul.lo.s32 	%r18, %r147, %r64;
	mov.b32 	%r161, 0;
	mov.u32 	%r166, %r161;
	@%p11 bra 	$L__BB0_6;
	mul.wide.u32 	%rd45, %r18, 4;
	add.s64 	%rd46, %rd2, %rd45;
	add.s64 	%rd93, %rd46, 16;
	mov.b32 	%r166, 0;
	mov.u64 	%rd94, %rd4;
	mov.u32 	%r148, %r16;
	mov.u32 	%r149, %r15;
	mov.u32 	%r150, %r14;
	mov.u32 	%r151, %r13;
	mov.u32 	%r152, %r12;
	mov.u32 	%r153, %r11;
	mov.u32 	%r154, %r9;
	mov.u32 	%r155, %r8;
$L__BB0_5:
	.pragma "nounroll";
	ld.global.u32 	%r93, [%rd93+-16];
	ld.global.u32 	%r94, [%rd94];
	mad.lo.s32 	%r95, %r94, %r93, %r166;
	ld.global.u32 	%r96, [%rd93+-12];
	mul.wide.u32 	%rd47, %r154, 4;
	add.s64 	%rd48, %rd1, %rd47;
	ld.global.u32 	%r97, [%rd48];
	mad.lo.s32 	%r98, %r97, %r96, %r95;
	ld.global.u32 	%r99, [%rd93+-8];
	mul.wide.u32 	%rd49, %r153, 4;
	add.s64 	%rd50, %rd1, %rd49;
	ld.global.u32 	%r100, [%rd50];
	mad.lo.s32 	%r101, %r100, %r99, %r98;
	ld.global.u32 	%r102, [%rd93+-4];
	mul.wide.u32 	%rd51, %r152, 4;
	add.s64 	%rd52, %rd1, %rd51;
	ld.global.u32 	%r103, [%rd52];
	mad.lo.s32 	%r104, %r103, %r102, %r101;
	ld.global.u32 	%r105, [%rd93];
	mul.wide.u32 	%rd53, %r151, 4;
	add.s64 	%rd54, %rd1, %rd53;
	ld.global.u32 	%r106, [%rd54];
	mad.lo.s32 	%r107, %r106, %r105, %r104;
	ld.global.u32 	%r108, [%rd93+4];
	mul.wide.u32 	%rd55, %r150, 4;
	add.s64 	%rd56, %rd1, %rd55;
	ld.global.u32 	%r109, [%rd56];
	mad.lo.s32 	%r110, %r109, %r108, %r107;
	ld.global.u32 	%r111, [%rd93+8];
	mul.wide.u32 	%rd57, %r149, 4;
	add.s64 	%rd58, %rd1, %rd57;
	ld.global.u32 	%r112, [%rd58];
	mad.lo.s32 	%r113, %r112, %r111, %r110;
	ld.global.u32 	%r114, [%rd93+12];
	mul.wide.u32 	%rd59, %r148, 4;
	add.s64 	%rd60, %rd1, %rd59;
	ld.global.u32 	%r115, [%rd60];
	mad.lo.s32 	%r166, %r115, %r114, %r113;
	add.s32 	%r155, %r155, 8;
	add.s32 	%r154, %r154, %r10;
	add.s32 	%r153, %r153, %r10;
	add.s32 	%r152, %r152, %r10;
	add.s32 	%r151, %r151, %r10;
	add.s32 	%r150, %r150, %r10;
	add.s32 	%r149, %r149, %r10;
	add.s32 	%r148, %r148, %r10;
	add.s64 	%rd94, %rd94, %rd5;
	add.s64 	%rd93, %rd93, 32;
	setp.ne.s32 	%p12, %r155, 0;
	mov.u32 	%r161, %r6;
	@%p12 bra 	$L__BB0_5;
$L__BB0_6:
	setp.eq.s32 	%p13, %r3, 0;
	@%p13 bra 	$L__BB0_14;
	setp.lt.u32 	%p14, %r4, 3;
	@%p14 bra 	$L__BB0_9;
	add.s32 	%r117, %r161, %r18;
	mul.wide.u32 	%rd61, %r117, 4;
	add.s64 	%rd62, %rd2, %rd61;
	ld.global.u32 	%r118, [%rd62];
	mad.lo.s32 	%r119, %r161, %r2, %r1;
	mul.wide.u32 	%rd63, %r119, 4;
	add.s64 	%rd64, %rd1, %rd63;
	ld.global.u32 	%r120, [%rd64];
	mad.lo.s32 	%r121, %r120, %r118, %r166;
	cvt.u64.u32 	%rd65, %r18;
	cvt.u64.u32 	%rd66, %r161;
	add.s64 	%rd67, %rd66, %rd65;
	shl.b64 	%rd68, %rd67, 2;
	add.s64 	%rd69, %rd2, %rd68;
	ld.global.u32 	%r122, [%rd69+4];
	add.s32 	%r123, %r119, %r2;
	mul.wide.u32 	%rd70, %r123, 4;
	add.s64 	%rd71, %rd1, %rd70;
	ld.global.u32 	%r124, [%rd71];
	mad.lo.s32 	%r125, %r124, %r122, %r121;
	ld.global.u32 	%r126, [%rd69+8];
	add.s32 	%r127, %r123, %r2;
	mul.wide.u32 	%rd72, %r127, 4;
	add.s64 	%rd73, %rd1, %rd72;
	ld.global.u32 	%r128, [%rd73];
	mad.lo.s32 	%r129, %r128, %r126, %r125;
	ld.global.u32 	%r130, [%rd69+12];
	add.s32 	%r131, %r127, %r2;
	mul.wide.u32 	%rd74, %r131, 4;
	add.s64 	%rd75, %rd1, %rd74;
	ld.global.u32 	%r132, [%rd75];
	mad.lo.s32 	%r166, %r132, %r130, %r129;
	add.s32 	%r161, %r161, 4;
$L__BB0_9:
	setp.eq.s32 	%p15, %r5, 0;
	@%p15 bra 	$L__BB0_14;
	setp.eq.s32 	%p16, %r5, 1;
	@%p16 bra 	$L__BB0_12;
	add.s32 	%r134, %r161, %r18;
	mul.wide.u32 	%rd76, %r134, 4;
	add.s64 	%rd77, %rd2, %rd76;
	ld.global.u32 	%r135, [%rd77];
	mad.lo.s32 	%r136, %r161, %r2, %r1;
	mul.wide.u32 	%rd78, %r136, 4;
	add.s64 	%rd79, %rd1, %rd78;
	ld.global.u32 	%r137, [%rd79];
	mad.lo.s32 	%r138, %r137, %r135, %r166;
	cvt.u64.u32 	%rd80, %r18;
	cvt.u64.u32 	%rd81, %r161;
	add.s64 	%rd82, %rd81, %rd80;
	shl.b64 	%rd83, %rd82, 2;
	add.s64 	%rd84, %rd2, %rd83;
	ld.global.u32 	%r139, [%rd84+4];
	add.s32 	%r140, %r136, %r2;
	mul.wide.u32 	%rd85, %r140, 4;
	add.s64 	%rd86, %rd1, %rd85;
	ld.global.u32 	%r141, [%rd86];
	mad.lo.s32 	%r166, %r141, %r139, %r138;
	add.s32 	%r161, %r161, 2;
$L__BB0_12:
	setp.eq.s32 	%p17, %r7, 0;
	@%p17 bra 	$L__BB0_14;
	add.s32 	%r142, %r161, %r18;
	mul.wide.u32 	%rd87, %r142, 4;
	add.s64 	%rd88, %rd2, %rd87;
	ld.global.u32 	%r143, [%rd88];
	mad.lo.s32 	%r144, %r161, %r2, %r1;
	mul.wide.u32 	%rd89, %r144, 4;
	add.s64 	%rd90, %rd1, %rd89;
	ld.global.u32 	%r145, [%rd90];
	mad.lo.s32 	%r166, %r145, %r143, %r166;
$L__BB0_14:
	mad.lo.s32 	%r146, %r147, %r2, %r1;
	mul.wide.u32 	%rd91, %r146, 4;
	add.s64 	%rd92, %rd3, %rd91;
	st.global.u32 	[%rd92], %r166;
	add.s32 	%r147, %r147, 1;
	setp.eq.s32 	%p18, %r147, %r63;
	@%p18 bra 	$L__BB0_26;
	bra.uni 	$L__BB0_3;
$L__BB0_15:
	and.b32  	%r53, %r63, 7;
	setp.lt.u32 	%p3, %r63, 8;
	mov.b32 	%r169, 0;
	@%p3 bra 	$L__BB0_18;
	and.b32  	%r169, %r63, 2147483640;
	mov.b32 	%r167, 0;
$L__BB0_17:
	.pragma "nounroll";
	mad.lo.s32 	%r67, %r167, %r2, %r1;
	mul.wide.u32 	%rd14, %r67, 4;
	add.s64 	%rd15, %rd3, %rd14;
	mov.b32 	%r68, 0;
	st.global.u32 	[%rd15], %r68;
	add.s32 	%r69, %r67, %r2;
	mul.wide.u32 	%rd16, %r69, 4;
	add.s64 	%rd17, %rd3, %rd16;
	st.global.u32 	[%rd17], %r68;
	add.s32 	%r70, %r69, %r2;
	mul.wide.u32 	%rd18, %r70, 4;
	add.s64 	%rd19, %rd3, %rd18;
	st.global.u32 	[%rd19], %r68;
	add.s32 	%r71, %r70, %r2;
	mul.wide.u32 	%rd20, %r71, 4;
	add.s64 	%rd21, %rd3, %rd20;
	st.global.u32 	[%rd21], %r68;
	add.s32 	%r72, %r71, %r2;
	mul.wide.u32 	%rd22, %r72, 4;
	add.s64 	%rd23, %rd3, %rd22;
	st.global.u32 	[%rd23], %r68;
	add.s32 	%r73, %r72, %r2;
	mul.wide.u32 	%rd24, %r73, 4;
	add.s64 	%rd25, %rd3, %rd24;
	st.global.u32 	[%rd25], %r68;
	add.s32 	%r74, %r73, %r2;
	mul.wide.u32 	%rd26, %r74, 4;
	add.s64 	%rd27, %rd3, %rd26;
	st.global.u32 	[%rd27], %r68;
	add.s32 	%r75, %r74, %r2;
	mul.wide.u32 	%rd28, %r75, 4;
	add.s64 	%rd29, %rd3, %rd28;
	st.global.u32 	[%rd29], %r68;
	add.s32 	%r167, %r167, 8;
	setp.ne.s32 	%p4, %r167, %r169;
	@%p4 bra 	$L__BB0_17;
$L__BB0_18:
	setp.eq.s32 	%p5, %r53, 0;
	@%p5 bra 	$L__BB0_26;
	and.b32  	%r58, %r63, 3;
	setp.lt.u32 	%p6, %r53, 4;
	@%p6 bra 	$L__BB0_21;
	mad.lo.s32 	%r76, %r169, %r2, %r1;
	mul.wide.u32 	%rd30, %r76, 4;
	add.s64 	%rd31, %rd3, %rd30;
	mov.b32 	%r77, 0;
	st.global.u32 	[%rd31], %r77;
	add.s32 	%r78, %r76, %r2;
	mul.wide.u32 	%rd32, %r78, 4;
	add.s64 	%rd33, %rd3, %rd32;
	st.global.u32 	[%rd33], %r77;
	add.s32 	%r79, %r78, %r2;
	mul.wide.u32 	%rd34, %r79, 4;
	add.s64 	%rd35, %rd3, %rd34;
	st.global.u32 	[%rd35], %r77;
	add.s32 	%r80, %r79, %r2;
	mul.wide.u32 	%rd36, %r80, 4;
	add.s64 	%rd37, %rd3, %rd36;
	st.global.u32 	[%rd37], %r77;
	add.s32 	%r169, %r169, 4;
$L__BB0_21:
	setp.eq.s32 	%p7, %r58, 0;
	@%p7 bra 	$L__BB0_26;
	setp.eq.s32 	%p8, %r58, 1;
	@%p8 bra 	$L__BB0_24;
	mad.lo.s32 	%r81, %r169, %r2, %r1;
	mul.wide.u32 	%rd38, %r81, 4;
	add.s64 	%rd39, %rd3, %rd38;
	mov.b32 	%r82, 0;
	st.global.u32 	[%rd39], %r82;
	add.s32 	%r83, %r81, %r2;
	mul.wide.u32 	%rd40, %r83, 4;
	add.s64 	%rd41, %rd3, %rd40;
	st.global.u32 	[%rd41], %r82;
	add.s32 	%r169, %r169, 2;
$L__BB0_24:
	and.b32  	%r84, %r63, 1;
	setp.eq.b32 	%p9, %r84, 1;
	not.pred 	%p10, %p9;
	@%p10 bra 	$L__BB0_26;
	mad.lo.s32 	%r85, %r169, %r2, %r1;
	mul.wide.u32 	%rd42, %r85, 4;
	add.s64 	%rd43, %rd3, %rd42;
	mov.b32 	%r86, 0;
	st.global.u32 	[%rd43], %r86;
$L__BB0_26:
	ret;

}


// ===== COMPILED SASS (sm_100) =====

	.target	sm_100

	.elftype	@"ET_EXEC"


//--------------------- .note.nv.tkinfo           --------------------------
	.section	.note.nv.tkinfo,"",@"SHT_NOTE"
	.sectionflags	@"SHF_NOTE_NV_TKINFO"
	.tkinfo
        /*0018*/ 	.word	0x00000002
        /*0030*/ 	.string	""
        /*0030*/ 	.string	"ptxas"
        /*0030*/ 	.string	"Cuda compilation tools, release 13.0, V13.0.88"
        /*0030*/ 	.string	"Build cuda_13.0.r13.0/compiler.36424714_0"
        /*0030*/ 	.string	"-arch sm_100 -m 64 "



//--------------------- .note.nv.cuinfo           --------------------------
	.section	.note.nv.cuinfo,"",@"SHT_NOTE"
	.sectionflags	@"SHF_NOTE_NV_CUINFO"
        /*0018*/ 	.short	0x0002
        /*001a*/ 	.short	0x0064
        /*001c*/ 	.short	0x0082
	.zero		2


//--------------------- .nv.info                  --------------------------
	.section	.nv.info,"",@"SHT_CUDA_INFO"
	.align	4


	//----- nvinfo : EIATTR_REGCOUNT
	.align		4
        /*0000*/ 	.byte	0x04, 0x2f
        /*0002*/ 	.short	(.L_1 - .L_0)
	.align		4
.L_0:
        /*0004*/ 	.word	index@(_Z10matmul_colPiS_S_ii)
        /*0008*/ 	.word	0x00000020


	//----- nvinfo : EIATTR_FRAME_SIZE
	.align		4
.L_1:
        /*000c*/ 	.byte	0x04, 0x11
        /*000e*/ 	.short	(.L_3 - .L_2)
	.align		4
.L_2:
        /*0010*/ 	.word	index@(_Z10matmul_colPiS_S_ii)
        /*0014*/ 	.word	0x00000000


	//----- nvinfo : EIATTR_MIN_STACK_SIZE
	.align		4
.L_3:
        /*0018*/ 	.byte	0x04, 0x12
        /*001a*/ 	.short	(.L_5 - .L_4)
	.align		4
.L_4:
        /*001c*/ 	.word	index@(_Z10matmul_colPiS_S_ii)
        /*0020*/ 	.word	0x00000000
.L_5:


//--------------------- .nv.compat                --------------------------
	.section	.nv.compat,"",@"SHT_CUDA_COMPAT_INFO"
	.align	4
        /*0000*/ 	.byte	0x02, 0x09, 0x00, 0x00, 0x02, 0x02, 0x01, 0x00, 0x02, 0x05, 0x05, 0x00, 0x03, 0x07, 0x01, 0x01
        /*0010*/ 	.byte	0x02, 0x03, 0x00, 0x00, 0x02, 0x06, 0x01, 0x00, 0x04, 0x0b, 0x08, 0x00, 0x09, 0x00, 0x00, 0x00
        /*0020*/ 	.byte	0x00, 0x00, 0x00, 0x00


//--------------------- .nv.info._Z10matmul_colPiS_S_ii --------------------------
	.section	.nv.info._Z10matmul_colPiS_S_ii,"",@"SHT_CUDA_INFO"
	.sectionflags	@""
	.align	4


	//----- nvinfo : EIATTR_CUDA_API_VERSION
	.align		4
        /*0000*/ 	.byte	0x04, 0x37
        /*0002*/ 	.short	(.L_7 - .L_6)
.L_6:
        /*0004*/ 	.word	0x00000082


	//----- nvinfo : EIATTR_KPARAM_INFO
	.align		4
.L_7:
        /*0008*/ 	.byte	0x04, 0x17
        /*000a*/ 	.short	(.L_9 - .L_8)
.L_8:
        /*000c*/ 	.word	0x00000000
        /*0010*/ 	.short	0x0004
        /*0012*/ 	.short	0x001c
        /*0014*/ 	.byte	0x00, 0xf0, 0x11, 0x00


	//----- nvinfo : EIATTR_KPARAM_INFO
	.align		4
.L_9:
        /*0018*/ 	.byte	0x04, 0x17
        /*001a*/ 	.short	(.L_11 - .L_10)
.L_10:
        /*001c*/ 	.word	0x00000000
        /*0020*/ 	.short	0x0003
        /*0022*/ 	.short	0x0018
        /*0024*/ 	.byte	0x00, 0xf0, 0x11, 0x00


	//----- nvinfo : EIATTR_KPARAM_INFO
	.align		4
.L_11:
        /*0028*/ 	.byte	0x04, 0x17
        /*002a*/ 	.short	(.L_13 - .L_12)
.L_12:
        /*002c*/ 	.word	0x00000000
        /*0030*/ 	.short	0x0002
        /*0032*/ 	.short	0x0010
        /*0034*/ 	.byte	0x00, 0xf5, 0x21, 0x00


	//----- nvinfo : EIATTR_KPARAM_INFO
	.align		4
.L_13:
        /*0038*/ 	.byte	0x04, 0x17
        /*003a*/ 	.short	(.L_15 - .L_14)
.L_14:
        /*003c*/ 	.word	0x00000000
        /*0040*/ 	.short	0x0001
        /*0042*/ 	.short	0x0008
        /*0044*/ 	.byte	0x00, 0xf5, 0x21, 0x00


	//----- nvinfo : EIATTR_KPARAM_INFO
	.align		4
.L_15:
        /*0048*/ 	.byte	0x04, 0x17
        /*004a*/ 	.short	(.L_17 - .L_16)
.L_16:
        /*004c*/ 	.word	0x00000000
        /*0050*/ 	.short	0x0000
        /*0052*/ 	.short	0x0000
        /*0054*/ 	.byte	0x00, 0xf5, 0x21, 0x00


	//----- nvinfo : EIATTR_SPARSE_MMA_MASK
	.align		4
.L_17:
        /*0058*/ 	.byte	0x03, 0x50
        /*005a*/ 	.short	0x0000


	//----- nvinfo : EIATTR_MAXREG_COUNT
	.align		4
        /*005c*/ 	.byte	0x03, 0x1b
        /*005e*/ 	.short	0x00ff


	//----- nvinfo : EIATTR_MERCURY_ISA_VERSION
	.align		4
        /*0060*/ 	.byte	0x03, 0x5f
        /*0062*/ 	.short	0x0101


	//----- nvinfo : EIATTR_VRC_CTA_INIT_COUNT
	.align		4
        /*0064*/ 	.byte	0x02, 0x4a
	.zero		1
	.zero		1


	//----- nvinfo : EIATTR_EXIT_INSTR_OFFSETS
	.align		4
        /*0068*/ 	.byte	0x04, 0x1c
        /*006a*/ 	.short	(.L_19 - .L_18)


	//   ....[0]....
.L_18:
        /*006c*/ 	.word	0x00000030


	//   ....[1]....
        /*0070*/ 	.word	0x00000c50


	//   ....[2]....
        /*0074*/ 	.word	0x00000eb0


	//   ....[3]....
        /*0078*/ 	.word	0x00000fe0


	//   ....[4]....
        /*007c*/ 	.word	0x000010b0


	//   ....[5]....
        /*0080*/ 	.word	0x00001100


	//----- nvinfo : EIATTR_CBANK_PARAM_SIZE
	.align		4
.L_19:
        /*0084*/ 	.byte	0x03, 0x19
        /*0086*/ 	.short	0x0020


	//----- nvinfo : EIATTR_PARAM_CBANK
	.align		4
        /*0088*/ 	.byte	0x04, 0x0a
        /*008a*/ 	.short	(.L_21 - .L_20)
	.align		4
.L_20:
        /*008c*/ 	.word	index@(.nv.constant0._Z10matmul_colPiS_S_ii)
        /*0090*/ 	.short	0x0380
        /*0092*/ 	.short	0x0020


	//----- nvinfo : EIATTR_SW_WAR
	.align		4
.L_21:
        /*0094*/ 	.byte	0x04, 0x36
        /*0096*/ 	.short	(.L_23 - .L_22)
.L_22:
        /*0098*/ 	.word	0x00000008
.L_23:


//--------------------- .nv.callgraph             --------------------------
	.section	.nv.callgraph,"",@"SHT_CUDA_CALLGRAPH"
	.align	4
	.sectionentsize	8
	.align		4
        /*0000*/ 	.word	0x00000000
	.align		4
        /*0004*/ 	.word	0xffffffff
	.align		4
        /*0008*/ 	.word	0x00000000
	.align		4
        /*000c*/ 	.word	0xfffffffe
	.align		4
        /*0010*/ 	.word	0x00000000
	.align		4
        /*0014*/ 	.word	0xfffffffd
	.align		4
        /*0018*/ 	.word	0x00000000
	.align		4
        /*001c*/ 	.word	0xfffffffc


//--------------------- .text._Z10matmul_colPiS_S_ii --------------------------
	.section	.text._Z10matmul_colPiS_S_ii,"ax",@progbits
	.align	128
        .global         _Z10matmul_colPiS_S_ii
        .type           _Z10matmul_colPiS_S_ii,@function
        .size           _Z10matmul_colPiS_S_ii,(.L_x_11 - _Z10matmul_colPiS_S_ii)
        .other          _Z10matmul_colPiS_S_ii,@"STO_CUDA_ENTRY STV_DEFAULT"
_Z10matmul_colPiS_S_ii:
.text._Z10matmul_colPiS_S_ii:
[----:B------:R-:W-:Y:S08]  /*0000*/  LDC R1, c[0x0][0x37c] ;  /* 0x0000df00ff017b82 */ /* 0x000ff00000000800 */
[----:B------:R-:W0:Y:S02]  /*0010*/  LDC R0, c[0x0][0x398] ;  /* 0x0000e600ff007b82 */ /* 0x000e240000000800 */
[----:B0-----:R-:W-:-:S13]  /*0020*/  ISETP.GE.AND P0, PT, R0, 0x1, PT ;  /* 0x000000010000780c */ /* 0x001fda0003f06270 */
[----:B------:R-:W-:Y:S05]  /*0030*/  @!P0 EXIT ;  /* 0x000000000000894d */ /* 0x000fea0003800000 */
[----:B------:R-:W0:Y:S01]  /*0040*/  LDCU UR14, c[0x0][0x39c] ;  /* 0x00007380ff0e77ac */ /* 0x000e220008000800 */
[----:B------:R-:W1:Y:S01]  /*0050*/  S2R R18, SR_TID.X ;  /* 0x0000000000127919 */ /* 0x000e620000002100 */
[----:B------:R-:W2:Y:S01]  /*0060*/  LDCU UR25, c[0x0][0x360] ;  /* 0x00006c00ff1977ac */ /* 0x000ea20008000800 */
[----:B------:R-:W3:Y:S01]  /*0070*/  LDCU.64 UR22, c[0x0][0x358] ;  /* 0x00006b00ff1677ac */ /* 0x000ee20008000a00 */
[----:B0-----:R-:W-:-:S09]  /*0080*/  UISETP.GE.AND UP0, UPT, UR14, 0x1, UPT ;  /* 0x000000010e00788c */ /* 0x001fd2000bf06270 */
[----:B--23--:R-:W-:Y:S05]  /*0090*/  BRA.U !UP0, `(.L_x_0) ;  /* 0x0000000908f47547 */ /* 0x00cfea000b800000 */
[----:B------:R-:W0:Y:S01]  /*00a0*/  LDC.64 R4, c[0x0][0x388] ;  /* 0x0000e200ff047b82 */ /* 0x000e220000000a00 */
[----:B------:R-:W-:Y:S01]  /*00b0*/  ULOP3.LUT UR24, UR14, 0x7, URZ, 0xc0, !UPT ;  /* 0x000000070e187892 */ /* 0x000fe2000f8ec0ff */
[----:B------:R-:W-:Y:S01]  /*00c0*/  MOV R19, UR25 ;  /* 0x0000001900137c02 */ /* 0x000fe20008000f00 */
[----:B------:R-:W-:Y:S02]  /*00d0*/  ULOP3.LUT UR15, UR14, 0x7ffffff8, URZ, 0xc0, !UPT ;  /* 0x7ffffff80e0f7892 */ /* 0x000fe4000f8ec0ff */
[----:B------:R-:W-:Y:S02]  /*00e0*/  UIADD3 UR4, UPT, UPT, UR24, -0x1, URZ ;  /* 0xffffffff18047890 */ /* 0x000fe4000fffe0ff */
[----:B-1----:R-:W-:Y:S01]  /*00f0*/  IMAD R19, R19, 0x7, R18 ;  /* 0x0000000713137824 */ /* 0x002fe200078e0212 */
[----:B------:R-:W-:Y:S02]  /*0100*/  ULOP3.LUT UR14, UR14, 0x3, URZ, 0xc0, !UPT ;  /* 0x000000030e0e7892 */ /* 0x000fe4000f8ec0ff */
[----:B------:R-:W-:-:S02]  /*0110*/  UISETP.GE.U32.AND UP0, UPT, UR4, 0x3, UPT ;  /* 0x000000030400788c */ /* 0x000fc4000bf06070 */
[----:B------:R-:W-:Y:S01]  /*0120*/  UIADD3 UR20, UPT, UPT, -UR15, URZ, URZ ;  /* 0x000000ff0f147290 */ /* 0x000fe2000fffe1ff */
[----:B------:R-:W-:Y:S01]  /*0130*/  UMOV UR4, URZ ;  /* 0x000000ff00047c82 */ /* 0x000fe20008000000 */
[----:B0-----:R-:W-:-:S10]  /*0140*/  IMAD.WIDE.U32 R4, R18, 0x4, R4 ;  /* 0x0000000412047825 */ /* 0x001fd400078e0004 */
.L_x_5:
[----:B0-----:R-:W0:Y:S01]  /*0150*/  LDCU UR13, c[0x0][0x39c] ;  /* 0x00007380ff0d77ac */ /* 0x001e220008000800 */
[----:B------:R-:W-:Y:S01]  /*0160*/  HFMA2 R0, -RZ, RZ, 0, 0 ;  /* 0x00000000ff007431 */ /* 0x000fe200000001ff */
[----:B------:R-:W-:Y:S01]  /*0170*/  UMOV UR5, URZ ;  /* 0x000000ff00057c82 */ /* 0x000fe20008000000 */
[----:B0-----:R-:W-:Y:S02]  /*0180*/  UISETP.GE.U32.AND UP1, UPT, UR13, 0x8, UPT ;  /* 0x000000080d00788c */ /* 0x001fe4000bf26070 */
[----:B------:R-:W-:-:S07]  /*0190*/  UIMAD UR21, UR4, UR13, URZ ;  /* 0x0000000d041572a4 */ /* 0x000fce000f8e02ff */
[----:B------:R-:W-:Y:S05]  /*01a0*/  BRA.U !UP1, `(.L_x_1) ;  /* 0x0000000509307547 */ /* 0x000fea000b800000 */
[----:B------:R-:W0:Y:S01]  /*01b0*/  LDCU.64 UR6, c[0x0][0x380] ;  /* 0x00007000ff0677ac */ /* 0x000e220008000a00 */
[----:B------:R-:W-:Y:S01]  /*01c0*/  MOV R21, UR25 ;  /* 0x0000001900157c02 */ /* 0x000fe20008000f00 */
[----:B------:R-:W-:Y:S01]  /*01d0*/  IMAD.U32 R27, RZ, RZ, UR25 ;  /* 0x00000019ff1b7e24 */ /* 0x000fe2000f8e00ff */
[----:B------:R-:W-:Y:S01]  /*01e0*/  MOV R25, UR25 ;  /* 0x0000001900197c02 */ /* 0x000fe20008000f00 */
[----:B------:R-:W-:Y:S01]  /*01f0*/  IMAD.MOV.U32 R0, RZ, RZ, RZ ;  /* 0x000000ffff007224 */ /* 0x000fe200078e00ff */
[----:B------:R-:W-:Y:S01]  /*0200*/  MOV R23, UR25 ;  /* 0x0000001900177c02 */ /* 0x000fe20008000f00 */
[--C-:B------:R-:W-:Y:S01]  /*0210*/  IMAD R21, R21, 0x2, R18.reuse ;  /* 0x0000000215157824 */ /* 0x100fe200078e0212 */
[----:B------:R-:W-:Y:S01]  /*0220*/  MOV R7, UR25 ;  /* 0x0000001900077c02 */ /* 0x000fe20008000f00 */
[--C-:B------:R-:W-:Y:S01]  /*0230*/  IMAD R25, R25, 0x3, R18.reuse ;  /* 0x0000000319197824 */ /* 0x100fe200078e0212 */
[----:B------:R-:W-:Y:S01]  /*0240*/  IADD3 R29, PT, PT, R18, UR25, RZ ;  /* 0x00000019121d7c10 */ /* 0x000fe2000fffe0ff */
[--C-:B------:R-:W-:Y:S01]  /*0250*/  IMAD R23, R23, 0x5, R18.reuse ;  /* 0x0000000517177824 */ /* 0x100fe200078e0212 */
[----:B------:R-:W-:Y:S01]  /*0260*/  MOV R22, R19 ;  /* 0x0000001300167202 */ /* 0x000fe20000000f00 */
[----:B------:R-:W-:Y:S01]  /*0270*/  IMAD R20, R7, 0x6, R18 ;  /* 0x0000000607147824 */ /* 0x000fe200078e0212 */
[----:B------:R-:W-:-:S02]  /*0280*/  MOV R2, R4 ;  /* 0x0000000400027202 */ /* 0x000fc40000000f00 */
[----:B------:R-:W-:Y:S02]  /*0290*/  MOV R3, R5 ;  /* 0x0000000500037202 */ /* 0x000fe40000000f00 */
[----:B------:R-:W-:Y:S01]  /*02a0*/  LEA R27, R27, R18, 0x2 ;  /* 0x000000121b1b7211 */ /* 0x000fe200078e10ff */
[----:B0-----:R-:W-:-:S04]  /*02b0*/  UIMAD.WIDE.U32 UR6, UR21, 0x4, UR6 ;  /* 0x00000004150678a5 */ /* 0x001fc8000f8e0006 */
[----:B------:R-:W-:-:S04]  /*02c0*/  UIADD3 UR5, UP1, UPT, UR6, 0x10, URZ ;  /* 0x0000001006057890 */ /* 0x000fc8000ff3e0ff */
[----:B------:R-:W-:Y:S02]  /*02d0*/  UIADD3.X UR6, UPT, UPT, URZ, UR7, URZ, UP1, !UPT ;  /* 0x00000007ff067290 */ /* 0x000fe40008ffe4ff */
[----:B------:R-:W-:Y:S01]  /*02e0*/  MOV R10, UR5 ;  /* 0x00000005000a7c02 */ /* 0x000fe20008000f00 */
[----:B------:R-:W-:-:S03]  /*02f0*/  UMOV UR5, UR20 ;  /* 0x0000001400057c82 */ /* 0x000fc60008000000 */
[----:B------:R-:W-:-:S07]  /*0300*/  MOV R13, UR6 ;  /* 0x00000006000d7c02 */ /* 0x000fce0008000f00 */
.L_x_2:
[----:B------:R-:W0:Y:S01]  /*0310*/  LDC.64 R6, c[0x0][0x388] ;  /* 0x0000e200ff067b82 */ /* 0x000e220000000a00 */
[----:B------:R-:W-:Y:S01]  /*0320*/  MOV R8, R10 ;  /* 0x0000000a00087202 */ /* 0x000fe20000000f00 */
[----:B------:R-:W-:Y:S01]  /*0330*/  IMAD.MOV.U32 R9, RZ, RZ, R13 ;  /* 0x000000ffff097224 */ /* 0x000fe200078e000d */
[----:B------:R-:W2:Y:S04]  /*0340*/  LDG.E R10, desc[UR22][R2.64] ;  /* 0x00000016020a7981 */ /* 0x000ea8000c1e1900 */
[----:B------:R-:W2:Y:S04]  /*0350*/  LDG.E R11, desc[UR22][R8.64+-0x10] ;  /* 0xfffff016080b7981 */ /* 0x000ea8000c1e1900 */
[----:B------:R-:W3:Y:S04]  /*0360*/  LDG.E R13, desc[UR22][R8.64+-0xc] ;  /* 0xfffff416080d7981 */ /* 0x000ee8000c1e1900 */
[----:B------:R-:W4:Y:S04]  /*0370*/  LDG.E R26, desc[UR22][R8.64+-0x8] ;  /* 0xfffff816081a7981 */ /* 0x000f28000c1e1900 */
[----:B------:R-:W5:Y:S04]  /*0380*/  LDG.E R24, desc[UR22][R8.64+-0x4] ;  /* 0xfffffc1608187981 */ /* 0x000f68000c1e1900 */
[----:B------:R-:W5:Y:S01]  /*0390*/  LDG.E R28, desc[UR22][R8.64+0x4] ;  /* 0x00000416081c7981 */ /* 0x000f62000c1e1900 */
[----:B0-----:R-:W-:-:S04]  /*03a0*/  IMAD.WIDE.U32 R14, R29, 0x4, R6 ;  /* 0x000000041d0e7825 */ /* 0x001fc800078e0006 */
[----:B------:R-:W-:Y:S02]  /*03b0*/  IMAD.WIDE.U32 R16, R21, 0x4, R6 ;  /* 0x0000000415107825 */ /* 0x000fe400078e0006 */
[----:B------:R-:W3:Y:S04]  /*03c0*/  LDG.E R14, desc[UR22][R14.64] ;  /* 0x000000160e0e7981 */ /* 0x000ee8000c1e1900 */
[----:B------:R3:W4:Y:S01]  /*03d0*/  LDG.E R16, desc[UR22][R16.64] ;  /* 0x0000001610107981 */ /* 0x000722000c1e1900 */
[----:B--2---:R-:W-:Y:S02]  /*03e0*/  IMAD R0, R11, R10, R0 ;  /* 0x0000000a0b007224 */ /* 0x004fe400078e0200 */
[----:B------:R-:W-:-:S06]  /*03f0*/  IMAD.WIDE.U32 R10, R25, 0x4, R6 ;  /* 0x00000004190a7825 */ /* 0x000fcc00078e0006 */
[----:B------:R-:W5:Y:S04]  /*0400*/  LDG.E R10, desc[UR22][R10.64] ;  /* 0x000000160a0a7981 */ /* 0x000f68000c1e1900 */
[----:B------:R-:W2:Y:S01]  /*0410*/  LDG.E R11, desc[UR22][R8.64+0x8] ;  /* 0x00000816080b7981 */ /* 0x000ea2000c1e1900 */
[----:B---3--:R-:W-:Y:S02]  /*0420*/  IMAD R17, R13, R14, R0 ;  /* 0x0000000e0d117224 */ /* 0x008fe400078e0200 */
[--C-:B------:R-:W-:Y:S01]  /*0430*/  IMAD.WIDE.U32 R12, R27, 0x4, R6.reuse ;  /* 0x000000041b0c7825 */ /* 0x100fe200078e0006 */
[----:B------:R-:W3:Y:S03]  /*0440*/  LDG.E R0, desc[UR22][R8.64] ;  /* 0x0000001608007981 */ /* 0x000ee6000c1e1900 */
[----:B------:R-:W-:-:S02]  /*0450*/  IMAD.WIDE.U32 R14, R23, 0x4, R6 ;  /* 0x00000004170e7825 */ /* 0x000fc400078e0006 */
[----:B------:R-:W3:Y:S02]  /*0460*/  LDG.E R13, desc[UR22][R12.64] ;  /* 0x000000160c0d7981 */ /* 0x000ee4000c1e1900 */
[----:B----4-:R-:W-:Y:S02]  /*0470*/  IMAD R26, R26, R16, R17 ;  /* 0x000000101a1a7224 */ /* 0x010fe400078e0211 */
[--C-:B------:R-:W-:Y:S01]  /*0480*/  IMAD.WIDE.U32 R16, R20, 0x4, R6.reuse ;  /* 0x0000000414107825 */ /* 0x100fe200078e0006 */
[----:B------:R-:W4:Y:S03]  /*0490*/  LDG.E R14, desc[UR22][R14.64] ;  /* 0x000000160e0e7981 */ /* 0x000f26000c1e1900 */
[----:B------:R-:W-:Y:S02]  /*04a0*/  IMAD.WIDE.U32 R6, R22, 0x4, R6 ;  /* 0x0000000416067825 */ /* 0x000fe400078e0006 */
[----:B------:R-:W2:Y:S04]  /*04b0*/  LDG.E R16, desc[UR22][R16.64] ;  /* 0x0000001610107981 */ /* 0x000ea8000c1e1900 */
[----:B------:R0:W2:Y:S04]  /*04c0*/  LDG.E R7, desc[UR22][R6.64] ;  /* 0x0000001606077981 */ /* 0x0000a8000c1e1900 */
[----:B------:R1:W2:Y:S01]  /*04d0*/  LDG.E R12, desc[UR22][R8.64+0xc] ;  /* 0x00000c16080c7981 */ /* 0x0002a2000c1e1900 */
[----:B------:R-:W-:-:S04]  /*04e0*/  UIADD3 UR5, UPT, UPT, UR5, 0x8, URZ ;  /* 0x0000000805057890 */ /* 0x000fc8000fffe0ff */
[----:B------:R-:W-:Y:S01]  /*04f0*/  UISETP.NE.AND UP1, UPT, UR5, URZ, UPT ;  /* 0x000000ff0500728c */ /* 0x000fe2000bf25270 */
[----:B0-----:R-:W-:-:S04]  /*0500*/  MOV R6, UR25 ;  /* 0x0000001900067c02 */ /* 0x001fc80008000f00 */
[C---:B------:R-:W-:Y:S02]  /*0510*/  LEA R25, R6.reuse, R25, 0x3 ;  /* 0x0000001906197211 */ /* 0x040fe400078e18ff */
[----:B------:R-:W-:Y:S01]  /*0520*/  LEA R23, R6, R23, 0x3 ;  /* 0x0000001706177211 */ /* 0x000fe200078e18ff */
[----:B-----5:R-:W-:Y:S01]  /*0530*/  IMAD R10, R24, R10, R26 ;  /* 0x0000000a180a7224 */ /* 0x020fe200078e021a */
[----:B------:R-:W-:-:S04]  /*0540*/  MOV R24, UR25 ;  /* 0x0000001900187c02 */ /* 0x000fc80008000f00 */
[C---:B------:R-:W-:Y:S01]  /*0550*/  LEA R21, R24.reuse, R21, 0x3 ;  /* 0x0000001518157211 */ /* 0x040fe200078e18ff */
[----:B------:R-:W-:-:S04]  /*0560*/  IMAD.WIDE.U32 R2, R24, 0x20, R2 ;  /* 0x0000002018027825 */ /* 0x000fc800078e0002 */
[----:B---3--:R-:W-:Y:S01]  /*0570*/  IMAD R0, R0, R13, R10 ;  /* 0x0000000d00007224 */ /* 0x008fe200078e020a */
[----:B------:R-:W-:-:S03]  /*0580*/  IADD3 R10, P0, PT, R8, 0x20, RZ ;  /* 0x00000020080a7810 */ /* 0x000fc60007f1e0ff */
[----:B----4-:R-:W-:Y:S01]  /*0590*/  IMAD R0, R28, R14, R0 ;  /* 0x0000000e1c007224 */ /* 0x010fe200078e0200 */
[----:B------:R-:W-:Y:S01]  /*05a0*/  IADD3.X R13, PT, PT, RZ, R9, RZ, P0, !PT ;  /* 0x00000009ff0d7210 */ /* 0x000fe200007fe4ff */
[----:B-1----:R-:W-:Y:S01]  /*05b0*/  IMAD.U32 R8, RZ, RZ, UR25 ;  /* 0x00000019ff087e24 */ /* 0x002fe2000f8e00ff */
[----:B------:R-:W-:Y:S01]  /*05c0*/  MOV R14, UR25 ;  /* 0x00000019000e7c02 */ /* 0x000fe20008000f00 */
[----:B------:R-:W-:Y:S02]  /*05d0*/  IMAD.U32 R9, RZ, RZ, UR25 ;  /* 0x00000019ff097e24 */ /* 0x000fe4000f8e00ff */
[----:B--2---:R-:W-:Y:S01]  /*05e0*/  IMAD R0, R11, R16, R0 ;  /* 0x000000100b007224 */ /* 0x004fe200078e0200 */
[----:B------:R-:W-:Y:S02]  /*05f0*/  MOV R11, UR25 ;  /* 0x00000019000b7c02 */ /* 0x000fe40008000f00 */
[----:B------:R-:W-:Y:S02]  /*0600*/  LEA R29, R14, R29, 0x3 ;  /* 0x0000001d0e1d7211 */ /* 0x000fe400078e18ff */
[----:B------:R-:W-:-:S02]  /*0610*/  LEA R27, R8, R27, 0x3 ;  /* 0x0000001b081b7211 */ /* 0x000fc400078e18ff */
[----:B------:R-:W-:Y:S01]  /*0620*/  LEA R20, R9, R20, 0x3 ;  /* 0x0000001409147211 */ /* 0x000fe200078e18ff */
[----:B------:R-:W-:Y:S01]  /*0630*/  IMAD R0, R12, R7, R0 ;  /* 0x000000070c007224 */ /* 0x000fe200078e0200 */
[----:B------:R-:W-:Y:S01]  /*0640*/  LEA R22, R11, R22, 0x3 ;  /* 0x000000160b167211 */ /* 0x000fe200078e18ff */
[----:B------:R-:W-:Y:S06]  /*0650*/  BRA.U UP1, `(.L_x_2) ;  /* 0xfffffffd012c7547 */ /* 0x000fec000b83ffff */
[----:B------:R-:W-:-:S05]  /*0660*/  UMOV UR5, UR15 ;  /* 0x0000000f00057c82 */ /* 0x000fca0008000000 */
.L_x_1:
[----:B------:R-:W-:-:S09]  /*0670*/  UISETP.NE.AND UP1, UPT, UR24, URZ, UPT ;  /* 0x000000ff1800728c */ /* 0x000fd2000bf25270 */
[----:B------:R-:W-:Y:S05]  /*0680*/  BRA.U !UP1, `(.L_x_3) ;  /* 0x00000005094c7547 */ /* 0x000fea000b800000 */
[----:B------:R-:W-:Y:S01]  /*0690*/  UISETP.NE.AND UP1, UPT, UR14, URZ, UPT ;  /* 0x000000ff0e00728c */ /* 0x000fe2000bf25270 */
[----:B------:R-:W-:Y:S10]  /*06a0*/  BRA.U !UP0, `(.L_x_4) ;  /* 0x0000000108987547 */ /* 0x000ff4000b800000 */
[----:B------:R-:W0:Y:S01]  /*06b0*/  LDCU.128 UR8, c[0x0][0x380] ;  /* 0x00007000ff0877ac */ /* 0x000e220008000c00 */
[----:B------:R-:W-:Y:S02]  /*06c0*/  HFMA2 R7, -RZ, RZ, 0, 2.384185791015625e-07 ;  /* 0x00000004ff077431 */ /* 0x000fe400000001ff */
[----:B------:R-:W-:Y:S01]  /*06d0*/  IMAD.U32 R3, RZ, RZ, UR5 ;  /* 0x00000005ff037e24 */ /* 0x000fe2000f8e00ff */
[----:B------:R-:W-:Y:S01]  /*06e0*/  MOV R9, 0x4 ;  /* 0x0000000400097802 */ /* 0x000fe20000000f00 */
[----:B------:R-:W1:Y:S02]  /*06f0*/  LDCU.64 UR16, c[0x0][0x380] ;  /* 0x00007000ff1077ac */ /* 0x000e640008000a00 */
[----:B------:R-:W-:Y:S01]  /*0700*/  IMAD R2, R3, UR25, R18 ;  /* 0x0000001903027c24 */ /* 0x000fe2000f8e0212 */
[----:B------:R-:W-:Y:S02]  /*0710*/  UIADD3 UR6, UPT, UPT, UR21, UR5, URZ ;  /* 0x0000000515067290 */ /* 0x000fe4000fffe0ff */
[----:B------:R-:W-:Y:S01]  /*0720*/  UIADD3 UR12, UP2, UPT, UR21, UR5, URZ ;  /* 0x00000005150c7290 */ /* 0x000fe2000ff5e0ff */
[----:B------:R-:W-:Y:S01]  /*0730*/  HFMA2 R10, -RZ, RZ, 0, 2.384185791015625e-07 ;  /* 0x00000004ff0a7431 */ /* 0x000fe200000001ff */
[----:B0-----:R-:W-:Y:S01]  /*0740*/  UIMAD.WIDE.U32 UR6, UR6, 0x4, UR8 ;  /* 0x00000004060678a5 */ /* 0x001fe2000f8e0008 */
[----:B------:R-:W-:Y:S01]  /*0750*/  IMAD.WIDE.U32 R6, R2, R7, UR10 ;  /* 0x0000000a02067e25 */ /* 0x000fe2000f8e0007 */
[----:B------:R-:W-:-:S02]  /*0760*/  UIADD3.X UR8, UPT, UPT, URZ, URZ, URZ, UP2, !UPT ;  /* 0x000000ffff087290 */ /* 0x000fc400097fe4ff */
[----:B-1----:R-:W-:Y:S01]  /*0770*/  ULEA UR9, UP2, UR12, UR16, 0x2 ;  /* 0x000000100c097291 */ /* 0x002fe2000f8410ff */
[----:B------:R-:W-:Y:S01]  /*0780*/  VIADD R2, R2, UR25 ;  /* 0x0000001902027c36 */ /* 0x000fe20008000000 */
[----:B------:R-:W-:Y:S01]  /*0790*/  MOV R13, UR7 ;  /* 0x00000007000d7c02 */ /* 0x000fe20008000f00 */
[----:B------:R0:W2:Y:S01]  /*07a0*/  LDG.E R14, desc[UR22][R6.64] ;  /* 0x00000016060e7981 */ /* 0x0000a2000c1e1900 */
[----:B------:R-:W-:Y:S01]  /*07b0*/  ULEA.HI.X UR8, UR12, UR17, UR8, 0x2, UP2 ;  /* 0x000000110c087291 */ /* 0x000fe200090f1408 */
[----:B------:R-:W-:Y:S01]  /*07c0*/  MOV R12, UR6 ;  /* 0x00000006000c7c02 */ /* 0x000fe20008000f00 */
[C---:B------:R-:W-:Y:S01]  /*07d0*/  IMAD.WIDE.U32 R8, R2.reuse, R9, UR10 ;  /* 0x0000000a02087e25 */ /* 0x040fe2000f8e0009 */
[----:B------:R-:W-:Y:S02]  /*07e0*/  IADD3 R15, PT, PT, R2, UR25, RZ ;  /* 0x00000019020f7c10 */ /* 0x000fe4000fffe0ff */
[----:B------:R-:W-:Y:S01]  /*07f0*/  MOV R2, UR9 ;  /* 0x0000000900027c02 */ /* 0x000fe20008000f00 */
[----:B------:R-:W2:Y:S01]  /*0800*/  LDG.E R13, desc[UR22][R12.64] ;  /* 0x000000160c0d7981 */ /* 0x000ea2000c1e1900 */
[----:B------:R-:W-:Y:S01]  /*0810*/  MOV R3, UR8 ;  /* 0x0000000800037c02 */ /* 0x000fe20008000f00 */
[----:B------:R-:W-:Y:S01]  /*0820*/  IMAD.MOV.U32 R17, RZ, RZ, 0x4 ;  /* 0x00000004ff117424 */ /* 0x000fe200078e00ff */
[C---:B0-----:R-:W-:Y:S01]  /*0830*/  IADD3 R6, PT, PT, R15.reuse, UR25, RZ ;  /* 0x000000190f067c10 */ /* 0x041fe2000fffe0ff */
[----:B------:R-:W-:Y:S01]  /*0840*/  IMAD.WIDE.U32 R10, R15, R10, UR10 ;  /* 0x0000000a0f0a7e25 */ /* 0x000fe2000f8e000a */
[----:B------:R-:W3:Y:S04]  /*0850*/  LDG.E R8, desc[UR22][R8.64] ;  /* 0x0000001608087981 */ /* 0x000ee8000c1e1900 */
[----:B------:R-:W3:Y:S01]  /*0860*/  LDG.E R16, desc[UR22][R2.64+0x4] ;  /* 0x0000041602107981 */ /* 0x000ee2000c1e1900 */
[----:B------:R-:W-:-:S03]  /*0870*/  IMAD.WIDE.U32 R6, R6, R17, UR10 ;  /* 0x0000000a06067e25 */ /* 0x000fc6000f8e0011 */
[----:B------:R-:W4:Y:S04]  /*0880*/  LDG.E R10, desc[UR22][R10.64] ;  /* 0x000000160a0a7981 */ /* 0x000f28000c1e1900 */
[----:B------:R-:W4:Y:S04]  /*0890*/  LDG.E R15, desc[UR22][R2.64+0x8] ;  /* 0x00000816020f7981 */ /* 0x000f28000c1e1900 */
[----:B------:R-:W5:Y:S04]  /*08a0*/  LDG.E R17, desc[UR22][R2.64+0xc] ;  /* 0x00000c1602117981 */ /* 0x000f68000c1e1900 */
[----:B------:R-:W5:Y:S01]  /*08b0*/  LDG.E R6, desc[UR22][R6.64] ;  /* 0x0000001606067981 */ /* 0x000f62000c1e1900 */
[----:B------:R-:W-:Y:S01]  /*08c0*/  UIADD3 UR5, UPT, UPT, UR5, 0x4, URZ ;  /* 0x0000000405057890 */ /* 0x000fe2000fffe0ff */
[----:B--2---:R-:W-:-:S04]  /*08d0*/  IMAD R13, R13, R14, R0 ;  /* 0x0000000e0d0d7224 */ /* 0x004fc800078e0200 */
[----:B---3--:R-:W-:-:S04]  /*08e0*/  IMAD R8, R16, R8, R13 ;  /* 0x0000000810087224 */ /* 0x008fc800078e020d */
[----:B----4-:R-:W-:-:S04]  /*08f0*/  IMAD R8, R15, R10, R8 ;  /* 0x0000000a0f087224 */ /* 0x010fc800078e0208 */
[----:B-----5:R-:W-:-:S07]  /*0900*/  IMAD R0, R17, R6, R8 ;  /* 0x0000000611007224 */ /* 0x020fce00078e0208 */
.L_x_4:
[----:B------:R-:W-:Y:S05]  /*0910*/  BRA.U !UP1, `(.L_x_3) ;  /* 0x0000000109a87547 */ /* 0x000fea000b800000 */
[----:B------:R-:W-:Y:S01]  /*0920*/  UISETP.NE.AND UP2, UPT, UR14, 0x1, UPT ;  /* 0x000000010e00788c */ /* 0x000fe2000bf45270 */
[----:B------:R-:W-:Y:S01]  /*0930*/  MOV R3, UR5 ;  /* 0x0000000500037c02 */ /* 0x000fe20008000f00 */
[----:B------:R-:W-:Y:S01]  /*0940*/  ULOP3.LUT UP1, URZ, UR13, 0x1, URZ, 0xc0, !UPT ;  /* 0x000000010dff7892 */ /* 0x000fe2000f82c0ff */
[----:B------:R-:W-:-:S03]  /*0950*/  MOV R7, 0x4 ;  /* 0x0000000400077802 */ /* 0x000fc60000000f00 */
[----:B------:R-:W-:Y:S02]  /*0960*/  PLOP3.LUT P0, PT, PT, PT, UP2, 0x80, 0x8 ;  /* 0x000000000008781c */ /* 0x000fe40003f0f028 */
[----:B------:R-:W-:-:S03]  /*0970*/  PLOP3.LUT P1, PT, PT, PT, UP1, 0x80, 0x8 ;  /* 0x000000000008781c */ /* 0x000fc60003f2f018 */
[----:B------:R-:W0:Y:S01]  /*0980*/  @UP2 LDCU.128 UR8, c[0x0][0x380] ;  /* 0x00007000ff0827ac */ /* 0x000e220008000c00 */
[----:B------:R-:W1:Y:S01]  /*0990*/  @UP2 LDCU.64 UR12, c[0x0][0x380] ;  /* 0x00007000ff0c27ac */ /* 0x000e620008000a00 */
[----:B------:R-:W2:Y:S06]  /*09a0*/  @UP1 LDCU.128 UR16, c[0x0][0x380] ;  /* 0x00007000ff1017ac */ /* 0x000eac0008000c00 */
[----:B------:R-:W-:Y:S01]  /*09b0*/  @P0 IMAD R6, R3, UR25, R18 ;  /* 0x0000001903060c24 */ /* 0x000fe2000f8e0212 */
[----:B------:R-:W-:Y:S02]  /*09c0*/  @UP2 UIADD3 UR6, UPT, UPT, UR21, UR5, URZ ;  /* 0x0000000515062290 */ /* 0x000fe4000fffe0ff */
[----:B------:R-:W-:-:S02]  /*09d0*/  @UP2 UIADD3 UR7, UP3, UPT, UR21, UR5, URZ ;  /* 0x0000000515072290 */ /* 0x000fc4000ff7e0ff */
[----:B------:R-:W-:Y:S02]  /*09e0*/  @UP2 UIADD3 UR5, UPT, UPT, UR5, 0x2, URZ ;  /* 0x0000000205052890 */ /* 0x000fe4000fffe0ff */
[----:B0-----:R-:W-:Y:S01]  /*09f0*/  @UP2 UIMAD.WIDE.U32 UR8, UR6, 0x4, UR8 ;  /* 0x00000004060828a5 */ /* 0x001fe2000f8e0008 */
[CC--:B------:R-:W-:Y:S01]  /*0a00*/  @P0 IMAD.WIDE.U32 R2, R6.reuse, R7.reuse, UR10 ;  /* 0x0000000a06020e25 */ /* 0x0c0fe2000f8e0007 */
[----:B------:R-:W-:Y:S01]  /*0a10*/  @UP2 UIADD3.X UR6, UPT, UPT, URZ, URZ, URZ, UP3, !UPT ;  /* 0x000000ffff062290 */ /* 0x000fe20009ffe4ff */
[----:B------:R-:W-:Y:S01]  /*0a20*/  @P0 IADD3 R6, PT, PT, R6, UR25, RZ ;  /* 0x0000001906060c10 */ /* 0x000fe2000fffe0ff */
[----:B-1----:R-:W-:Y:S01]  /*0a30*/  @UP2 ULEA UR12, UP3, UR7, UR12, 0x2 ;  /* 0x0000000c070c2291 */ /* 0x002fe2000f8610ff */
[----:B------:R-:W-:Y:S01]  /*0a40*/  IMAD.U32 R15, RZ, RZ, UR25 ;  /* 0x00000019ff0f7e24 */ /* 0x000fe2000f8e00ff */
[----:B------:R-:W-:Y:S01]  /*0a50*/  MOV R9, UR9 ;  /* 0x0000000900097c02 */ /* 0x000fe20008000f00 */
[----:B------:R0:W3:Y:S01]  /*0a60*/  @P0 LDG.E R14, desc[UR22][R2.64] ;  /* 0x00000016020e0981 */ /* 0x0000e2000c1e1900 */
[----:B------:R-:W-:Y:S01]  /*0a70*/  @UP2 ULEA.HI.X UR13, UR7, UR13, UR6, 0x2, UP3 ;  /* 0x0000000d070d2291 */ /* 0x000fe200098f1406 */
[----:B------:R-:W-:Y:S01]  /*0a80*/  MOV R8, UR8 ;  /* 0x0000000800087c02 */ /* 0x000fe20008000f00 */
[----:B------:R-:W-:Y:S01]  /*0a90*/  @UP1 UIADD3 UR6, UPT, UPT, UR21, UR5, URZ ;  /* 0x0000000515061290 */ /* 0x000fe2000fffe0ff */
[----:B--2---:R-:W-:Y:S01]  /*0aa0*/  MOV R12, UR18 ;  /* 0x00000012000c7c02 */ /* 0x004fe20008000f00 */
[----:B------:R-:W-:Y:S01]  /*0ab0*/  @P1 IMAD R15, R15, UR5, R18 ;  /* 0x000000050f0f1c24 */ /* 0x000fe2000f8e0212 */
[----:B------:R-:W-:Y:S01]  /*0ac0*/  MOV R13, UR19 ;  /* 0x00000013000d7c02 */ /* 0x000fe20008000f00 */
[----:B------:R-:W-:Y:S01]  /*0ad0*/  @UP1 UIMAD.WIDE.U32 UR6, UR6, 0x4, UR16 ;  /* 0x00000004060618a5 */ /* 0x000fe2000f8e0010 */
[----:B------:R-:W-:Y:S01]  /*0ae0*/  @P0 IMAD.WIDE.U32 R6, R6, R7, UR10 ;  /* 0x0000000a06060e25 */ /* 0x000fe2000f8e0007 */
[----:B------:R-:W-:Y:S01]  /*0af0*/  MOV R11, UR13 ;  /* 0x0000000d000b7c02 */ /* 0x000fe20008000f00 */
[----:B------:R-:W3:Y:S02]  /*0b00*/  @P0 LDG.E R9, desc[UR22][R8.64] ;  /* 0x0000001608090981 */ /* 0x000ee4000c1e1900 */
[----:B------:R-:W-:-:S02]  /*0b10*/  IMAD.U32 R10, RZ, RZ, UR12 ;  /* 0x0000000cff0a7e24 */ /* 0x000fc4000f8e00ff */
[----:B0-----:R-:W-:Y:S01]  /*0b20*/  @P1 IMAD.WIDE.U32 R2, R15, 0x4, R12 ;  /* 0x000000040f021825 */ /* 0x001fe200078e000c */
[----:B------:R-:W-:Y:S01]  /*0b30*/  MOV R13, UR7 ;  /* 0x00000007000d7c02 */ /* 0x000fe20008000f00 */
[----:B------:R-:W2:Y:S01]  /*0b40*/  @P0 LDG.E R6, desc[UR22][R6.64] ;  /* 0x0000001606060981 */ /* 0x000ea2000c1e1900 */
[----:B------:R-:W-:-:S03]  /*0b50*/  MOV R12, UR6 ;  /* 0x00000006000c7c02 */ /* 0x000fc60008000f00 */
[----:B------:R-:W2:Y:S04]  /*0b60*/  @P0 LDG.E R11, desc[UR22][R10.64+0x4] ;  /* 0x000004160a0b0981 */ /* 0x000ea8000c1e1900 */
[----:B------:R-:W4:Y:S04]  /*0b70*/  @P1 LDG.E R2, desc[UR22][R2.64] ;  /* 0x0000001602021981 */ /* 0x000f28000c1e1900 */
[----:B------:R-:W4:Y:S01]  /*0b80*/  @P1 LDG.E R13, desc[UR22][R12.64] ;  /* 0x000000160c0d1981 */ /* 0x000f22000c1e1900 */
[----:B---3--:R-:W-:-:S04]  /*0b90*/  @P0 IMAD R14, R9, R14, R0 ;  /* 0x0000000e090e0224 */ /* 0x008fc800078e0200 */
[----:B--2---:R-:W-:-:S04]  /*0ba0*/  @P0 IMAD R0, R11, R6, R14 ;  /* 0x000000060b000224 */ /* 0x004fc800078e020e */
[----:B----4-:R-:W-:-:S07]  /*0bb0*/  @P1 IMAD R0, R13, R2, R0 ;  /* 0x000000020d001224 */ /* 0x010fce00078e0200 */
.L_x_3:
[----:B------:R-:W0:Y:S01]  /*0bc0*/  LDCU UR5, c[0x0][0x398] ;  /* 0x00007300ff0577ac */ /* 0x000e220008000800 */
[----:B------:R-:W1:Y:S01]  /*0bd0*/  LDC.64 R2, c[0x0][0x390] ;  /* 0x0000e400ff027b82 */ /* 0x000e620000000a00 */
[----:B------:R-:W-:-:S05]  /*0be0*/  MOV R7, UR25 ;  /* 0x0000001900077c02 */ /* 0x000fca0008000f00 */
[----:B------:R-:W-:Y:S01]  /*0bf0*/  IMAD R7, R7, UR4, R18 ;  /* 0x0000000407077c24 */ /* 0x000fe2000f8e0212 */
[----:B------:R-:W-:-:S04]  /*0c00*/  UIADD3 UR4, UPT, UPT, UR4, 0x1, URZ ;  /* 0x0000000104047890 */ /* 0x000fc8000fffe0ff */
[----:B0-----:R-:W-:-:S06]  /*0c10*/  UISETP.NE.AND UP1, UPT, UR4, UR5, UPT ;  /* 0x000000050400728c */ /* 0x001fcc000bf25270 */
[----:B------:R-:W-:Y:S01]  /*0c20*/  PLOP3.LUT P0, PT, PT, PT, UP1, 0x80, 0x8 ;  /* 0x000000000008781c */ /* 0x000fe20003f0f018 */
[----:B-1----:R-:W-:-:S05]  /*0c30*/  IMAD.WIDE.U32 R2, R7, 0x4, R2 ;  /* 0x0000000407027825 */ /* 0x002fca00078e0002 */
[----:B------:R0:W-:Y:S07]  /*0c40*/  STG.E desc[UR22][R2.64], R0 ;  /* 0x0000000002007986 */ /* 0x0001ee000c101916 */
[----:B------:R-:W-:Y:S05]  /*0c50*/  @!P0 EXIT ;  /* 0x000000000000894d */ /* 0x000fea0003800000 */
[----:B------:R-:W-:Y:S05]  /*0c60*/  BRA `(.L_x_5) ;  /* 0xfffffff400387947 */ /* 0x000fea000383ffff */
.L_x_0:
[C---:B------:R-:W-:Y:S01]  /*0c70*/  ISETP.GE.U32.AND P1, PT, R0.reuse, 0x8, PT ;  /* 0x000000080000780c */ /* 0x040fe20003f26070 */
[----:B------:R-:W-:Y:S01]  /*0c80*/  IMAD.MOV.U32 R3, RZ, RZ, RZ ;  /* 0x000000ffff037224 */ /* 0x000fe200078e00ff */
[----:B------:R-:W-:-:S04]  /*0c90*/  LOP3.LUT R2, R0, 0x7, RZ, 0xc0, !PT ;  /* 0x0000000700027812 */ /* 0x000fc800078ec0ff */
[----:B------:R-:W-:-:S07]  /*0ca0*/  ISETP.NE.AND P0, PT, R2, RZ, PT ;  /* 0x000000ff0200720c */ /* 0x000fce0003f05270 */
[----:B------:R-:W-:Y:S06]  /*0cb0*/  @!P1 BRA `(.L_x_6) ;  /* 0x00000000007c9947 */ /* 0x000fec0003800000 */
[----:B------:R-:W0:Y:S01]  /*0cc0*/  LDC.64 R4, c[0x0][0x390] ;  /* 0x0000e400ff047b82 */ /* 0x000e220000000a00 */
[----:B------:R-:W-:Y:S01]  /*0cd0*/  LOP3.LUT R3, R0, 0x7ffffff8, RZ, 0xc0, !PT ;  /* 0x7ffffff800037812 */ /* 0x000fe200078ec0ff */
[----:B------:R-:W-:-:S06]  /*0ce0*/  UMOV UR4, URZ ;  /* 0x000000ff00047c82 */ /* 0x000fcc0008000000 */
.L_x_7:
[----:B--2---:R-:W-:Y:S01]  /*0cf0*/  MOV R7, UR4 ;  /* 0x0000000400077c02 */ /* 0x004fe20008000f00 */
[----:B------:R-:W-:-:S04]  /*0d00*/  UIADD3 UR4, UPT, UPT, UR4, 0x8, URZ ;  /* 0x0000000804047890 */ /* 0x000fc8000fffe0ff */
[----:B-1----:R-:W-:Y:S02]  /*0d10*/  IMAD R7, R7, UR25, R18 ;  /* 0x0000001907077c24 */ /* 0x002fe4000f8e0212 */
[----:B------:R-:W-:-:S03]  /*0d20*/  ISETP.NE.AND P1, PT, R3, UR4, PT ;  /* 0x0000000403007c0c */ /* 0x000fc6000bf25270 */
[C---:B------:R-:W-:Y:S01]  /*0d30*/  IADD3 R9, PT, PT, R7.reuse, UR25, RZ ;  /* 0x0000001907097c10 */ /* 0x040fe2000fffe0ff */
[----:B0-----:R-:W-:-:S03]  /*0d40*/  IMAD.WIDE.U32 R6, R7, 0x4, R4 ;  /* 0x0000000407067825 */ /* 0x001fc600078e0004 */
[C---:B------:R-:W-:Y:S01]  /*0d50*/  IADD3 R11, PT, PT, R9.reuse, UR25, RZ ;  /* 0x00000019090b7c10 */ /* 0x040fe2000fffe0ff */
[--C-:B------:R-:W-:Y:S01]  /*0d60*/  IMAD.WIDE.U32 R8, R9, 0x4, R4.reuse ;  /* 0x0000000409087825 */ /* 0x100fe200078e0004 */
[----:B------:R2:W-:Y:S02]  /*0d70*/  STG.E desc[UR22][R6.64], RZ ;  /* 0x000000ff06007986 */ /* 0x0005e4000c101916 */
[C---:B------:R-:W-:Y:S01]  /*0d80*/  IADD3 R13, PT, PT, R11.reuse, UR25, RZ ;  /* 0x000000190b0d7c10 */ /* 0x040fe2000fffe0ff */
[--C-:B------:R-:W-:Y:S01]  /*0d90*/  IMAD.WIDE.U32 R10, R11, 0x4, R4.reuse ;  /* 0x000000040b0a7825 */ /* 0x100fe200078e0004 */
[----:B------:R2:W-:Y:S03]  /*0da0*/  STG.E desc[UR22][R8.64], RZ ;  /* 0x000000ff08007986 */ /* 0x0005e6000c101916 */
[C---:B------:R-:W-:Y:S01]  /*0db0*/  VIADD R15, R13.reuse, UR25 ;  /* 0x000000190d0f7c36 */ /* 0x040fe20008000000 */
[----:B------:R2:W-:Y:S01]  /*0dc0*/  STG.E desc[UR22][R10.64], RZ ;  /* 0x000000ff0a007986 */ /* 0x0005e2000c101916 */
[----:B------:R-:W-:-:S03]  /*0dd0*/  IMAD.WIDE.U32 R12, R13, 0x4, R4 ;  /* 0x000000040d0c7825 */ /* 0x000fc600078e0004 */
[C---:B------:R-:W-:Y:S01]  /*0de0*/  IADD3 R17, PT, PT, R15.reuse, UR25, RZ ;  /* 0x000000190f117c10 */ /* 0x040fe2000fffe0ff */
[--C-:B------:R-:W-:Y:S01]  /*0df0*/  IMAD.WIDE.U32 R14, R15, 0x4, R4.reuse ;  /* 0x000000040f0e7825 */ /* 0x100fe200078e0004 */
[----:B------:R2:W-:Y:S02]  /*0e00*/  STG.E desc[UR22][R12.64], RZ ;  /* 0x000000ff0c007986 */ /* 0x0005e4000c101916 */
[C---:B------:R-:W-:Y:S01]  /*0e10*/  IADD3 R21, PT, PT, R17.reuse, UR25, RZ ;  /* 0x0000001911157c10 */ /* 0x040fe2000fffe0ff */
[--C-:B------:R-:W-:Y:S01]  /*0e20*/  IMAD.WIDE.U32 R16, R17, 0x4, R4.reuse ;  /* 0x0000000411107825 */ /* 0x100fe200078e0004 */
[----:B------:R2:W-:Y:S02]  /*0e30*/  STG.E desc[UR22][R14.64], RZ ;  /* 0x000000ff0e007986 */ /* 0x0005e4000c101916 */
[C---:B------:R-:W-:Y:S01]  /*0e40*/  IADD3 R23, PT, PT, R21.reuse, UR25, RZ ;  /* 0x0000001915177c10 */ /* 0x040fe2000fffe0ff */
[--C-:B------:R-:W-:Y:S01]  /*0e50*/  IMAD.WIDE.U32 R20, R21, 0x4, R4.reuse ;  /* 0x0000000415147825 */ /* 0x100fe200078e0004 */
[----:B------:R2:W-:Y:S03]  /*0e60*/  STG.E desc[UR22][R16.64], RZ ;  /* 0x000000ff10007986 */ /* 0x0005e6000c101916 */
[----:B------:R-:W-:Y:S01]  /*0e70*/  IMAD.WIDE.U32 R22, R23, 0x4, R4 ;  /* 0x0000000417167825 */ /* 0x000fe200078e0004 */
[----:B------:R2:W-:Y:S04]  /*0e80*/  STG.E desc[UR22][R20.64], RZ ;  /* 0x000000ff14007986 */ /* 0x0005e8000c101916 */
[----:B------:R2:W-:Y:S01]  /*0e90*/  STG.E desc[UR22][R22.64], RZ ;  /* 0x000000ff16007986 */ /* 0x0005e2000c101916 */
[----:B------:R-:W-:Y:S05]  /*0ea0*/  @P1 BRA `(.L_x_7) ;  /* 0xfffffffc00901947 */ /* 0x000fea000383ffff */
.L_x_6:
[----:B------:R-:W-:Y:S05]  /*0eb0*/  @!P0 EXIT ;  /* 0x000000000000894d */ /* 0x000fea0003800000 */
[----:B------:R-:W-:Y:S02]  /*0ec0*/  ISETP.GE.U32.AND P0, PT, R2, 0x4, PT ;  /* 0x000000040200780c */ /* 0x000fe40003f06070 */
[----:B--2---:R-:W-:-:S04]  /*0ed0*/  LOP3.LUT R12, R0, 0x3, RZ, 0xc0, !PT ;  /* 0x00000003000c7812 */ /* 0x004fc800078ec0ff */
[----:B------:R-:W-:-:S07]  /*0ee0*/  ISETP.NE.AND P1, PT, R12, RZ, PT ;  /* 0x000000ff0c00720c */ /* 0x000fce0003f25270 */
[----:B------:R-:W-:Y:S06]  /*0ef0*/  @!P0 BRA `(.L_x_8) ;  /* 0x0000000000388947 */ /* 0x000fec0003800000 */
[----:B------:R-:W0:Y:S01]  /*0f00*/  LDC.64 R10, c[0x0][0x390] ;  /* 0x0000e400ff0a7b82 */ /* 0x000e220000000a00 */
[C---:B-1----:R-:W-:Y:S01]  /*0f10*/  IMAD R5, R3.reuse, UR25, R18 ;  /* 0x0000001903057c24 */ /* 0x042fe2000f8e0212 */
[----:B------:R-:W-:-:S04]  /*0f20*/  IADD3 R3, PT, PT, R3, 0x4, RZ ;  /* 0x0000000403037810 */ /* 0x000fc80007ffe0ff */
[----:B------:R-:W-:-:S05]  /*0f30*/  IADD3 R7, PT, PT, R5, UR25, RZ ;  /* 0x0000001905077c10 */ /* 0x000fca000fffe0ff */
[----:B------:R-:W-:-:S05]  /*0f40*/  VIADD R9, R7, UR25 ;  /* 0x0000001907097c36 */ /* 0x000fca0008000000 */
[----:B------:R-:W-:Y:S01]  /*0f50*/  IADD3 R13, PT, PT, R9, UR25, RZ ;  /* 0x00000019090d7c10 */ /* 0x000fe2000fffe0ff */
[----:B0-----:R-:W-:-:S04]  /*0f60*/  IMAD.WIDE.U32 R4, R5, 0x4, R10 ;  /* 0x0000000405047825 */ /* 0x001fc800078e000a */
[--C-:B------:R-:W-:Y:S01]  /*0f70*/  IMAD.WIDE.U32 R6, R7, 0x4, R10.reuse ;  /* 0x0000000407067825 */ /* 0x100fe200078e000a */
[----:B------:R0:W-:Y:S03]  /*0f80*/  STG.E desc[UR22][R4.64], RZ ;  /* 0x000000ff04007986 */ /* 0x0001e6000c101916 */
[--C-:B------:R-:W-:Y:S01]  /*0f90*/  IMAD.WIDE.U32 R8, R9, 0x4, R10.reuse ;  /* 0x0000000409087825 */ /* 0x100fe200078e000a */
[----:B------:R0:W-:Y:S03]  /*0fa0*/  STG.E desc[UR22][R6.64], RZ ;  /* 0x000000ff06007986 */ /* 0x0001e6000c101916 */
[----:B------:R-:W-:Y:S01]  /*0fb0*/  IMAD.WIDE.U32 R10, R13, 0x4, R10 ;  /* 0x000000040d0a7825 */ /* 0x000fe200078e000a */
[----:B------:R0:W-:Y:S04]  /*0fc0*/  STG.E desc[UR22][R8.64], RZ ;  /* 0x000000ff08007986 */ /* 0x0001e8000c101916 */
[----:B------:R0:W-:Y:S02]  /*0fd0*/  STG.E desc[UR22][R10.64], RZ ;  /* 0x000000ff0a007986 */ /* 0x0001e4000c101916 */
.L_x_8:
[----:B------:R-:W-:Y:S05]  /*0fe0*/  @!P1 EXIT ;  /* 0x000000000000994d */ /* 0x000fea0003800000 */
[----:B------:R-:W-:Y:S02]  /*0ff0*/  ISETP.NE.AND P0, PT, R12, 0x1, PT ;  /* 0x000000010c00780c */ /* 0x000fe40003f05270 */
[----:B------:R-:W-:-:S04]  /*1000*/  LOP3.LUT R0, R0, 0x1, RZ, 0xc0, !PT ;  /* 0x0000000100007812 */ /* 0x000fc800078ec0ff */
[----:B------:R-:W-:-:S07]  /*1010*/  ISETP.NE.U32.AND P1, PT, R0, 0x1, PT ;  /* 0x000000010000780c */ /* 0x000fce0003f25070 */
[----:B------:R-:W-:Y:S06]  /*1020*/  @!P0 BRA `(.L_x_9) ;  /* 0x0000000000208947 */ /* 0x000fec0003800000 */
[----:B0-----:R-:W0:Y:S01]  /*1030*/  LDC.64 R4, c[0x0][0x390] ;  /* 0x0000e400ff047b82 */ /* 0x001e220000000a00 */
[C---:B-1----:R-:W-:Y:S01]  /*1040*/  IMAD R7, R3.reuse, UR25, R18 ;  /* 0x0000001903077c24 */ /* 0x042fe2000f8e0212 */
[----:B------:R-:W-:-:S04]  /*1050*/  IADD3 R3, PT, PT, R3, 0x2, RZ ;  /* 0x0000000203037810 */ /* 0x000fc80007ffe0ff */
[C---:B------:R-:W-:Y:S01]  /*1060*/  IADD3 R9, PT, PT, R7.reuse, UR25, RZ ;  /* 0x0000001907097c10 */ /* 0x040fe2000fffe0ff */
[----:B0-----:R-:W-:-:S04]  /*1070*/  IMAD.WIDE.U32 R6, R7, 0x4, R4 ;  /* 0x0000000407067825 */ /* 0x001fc800078e0004 */
[----:B------:R-:W-:Y:S01]  /*1080*/  IMAD.WIDE.U32 R4, R9, 0x4, R4 ;  /* 0x0000000409047825 */ /* 0x000fe200078e0004 */
[----:B------:R2:W-:Y:S04]  /*1090*/  STG.E desc[UR22][R6.64], RZ ;  /* 0x000000ff06007986 */ /* 0x0005e8000c101916 */
[----:B------:R2:W-:Y:S02]  /*10a0*/  STG.E desc[UR22][R4.64], RZ ;  /* 0x000000ff04007986 */ /* 0x0005e4000c101916 */
.L_x_9:
[----:B------:R-:W-:Y:S05]  /*10b0*/  @P1 EXIT ;  /* 0x000000000000194d */ /* 0x000fea0003800000 */
[----:B0-2---:R-:W0:Y:S01]  /*10c0*/  LDC.64 R4, c[0x0][0x390] ;  /* 0x0000e400ff047b82 */ /* 0x005e220000000a00 */
[----:B-1----:R-:W-:-:S04]  /*10d0*/  IMAD R3, R3, UR25, R18 ;  /* 0x0000001903037c24 */ /* 0x002fc8000f8e0212 */
[----:B0-----:R-:W-:-:S05]  /*10e0*/  IMAD.WIDE.U32 R2, R3, 0x4, R4 ;  /* 0x0000000403027825 */ /* 0x001fca00078e0004 */
[----:B------:R-:W-:Y:S01]  /*10f0*/  STG.E desc[UR22][R2.64], RZ ;  /* 0x000000ff02007986 */ /* 0x000fe2000c101916 */
[----:B------:R-:W-:Y:S05]  /*1100*/  EXIT ;  /* 0x000000000000794d */ /* 0x000fea0003800000 */
.L_x_10:
[----:B------:R-:W-:-:S00]  /*1110*/  BRA `(.L_x_10) ;  /* 0xfffffffc00fc7947 */ /* 0x000fc0000383ffff */
[----:B------:R-:W-:-:S00]  /*1120*/  NOP ;  /* 0x0000000000007918 */ /* 0x000fc00000000000 */
        /* <DEDUP_REMOVED lines=13> */
.L_x_11:


//--------------------- .nv.shared.reserved.0     --------------------------
	.section	.nv.shared.reserved.0,"aw",@nobits
	.weak		__nv_reservedSMEM_offset_0_alias
	.size		__nv_reservedSMEM_offset_0_alias, 0, 64
	.other		__nv_reservedSMEM_offset_0_alias,@"STO_CUDA_RESERVED_SHARED STV_DEFAULT"
__nv_reservedSMEM_offset_0_alias:
	.zero		0
	.zero		64


//--------------------- .nv.constant0._Z10matmul_colPiS_S_ii --------------------------
	.section	.nv.constant0._Z10matmul_colPiS_S_ii,"a",@progbits
	.sectionflags	@""
	.align	4
.nv.constant0._Z10matmul_colPiS_S_ii:
	.zero		928


//--------------------- SYMBOLS --------------------------

	.type		.nv.reservedSmem.offset0,@object
	.size		.nv.reservedSmem.offset0,0x4
